//
// Generated by NVIDIA NVVM Compiler
//
// Compiler Build ID: CL-36424714
// Cuda compilation tools, release 13.0, V13.0.88
// Based on NVVM 20.0.0
//

.version 9.0
.target sm_100
.address_size 64

	// .globl	_ZN7kernels4normEv

.visible .entry _ZN7kernels4normEv()
{


	ret;

}


// ===== COMPILED SASS (sm_100) =====

	.target	sm_100

	.elftype	@"ET_EXEC"


//--------------------- .note.nv.tkinfo           --------------------------
	.section	.note.nv.tkinfo,"",@"SHT_NOTE"
	.sectionflags	@"SHF_NOTE_NV_TKINFO"
	.tkinfo
        /*0018*/ 	.word	0x00000002
        /*0030*/ 	.string	""
        /*0030*/ 	.string	"ptxas"
        /*0030*/ 	.string	"Cuda compilation tools, release 13.0, V13.0.88"
        /*0030*/ 	.string	"Build cuda_13.0.r13.0/compiler.36424714_0"
        /*0030*/ 	.string	"-arch sm_100 -m 64 "



//--------------------- .note.nv.cuinfo           --------------------------
	.section	.note.nv.cuinfo,"",@"SHT_NOTE"
	.sectionflags	@"SHF_NOTE_NV_CUINFO"
        /*0018*/ 	.short	0x0002
        /*001a*/ 	.short	0x0064
        /*001c*/ 	.short	0x0082
	.zero		2


//--------------------- .nv.info                  --------------------------
	.section	.nv.info,"",@"SHT_CUDA_INFO"
	.align	4


	//----- nvinfo : EIATTR_REGCOUNT
	.align		4
        /*0000*/ 	.byte	0x04, 0x2f
        /*0002*/ 	.short	(.L_1 - .L_0)
	.align		4
.L_0:
        /*0004*/ 	.word	index@(_ZN7kernels4normEv)
        /*0008*/ 	.word	0x00000004


	//----- nvinfo : EIATTR_FRAME_SIZE
	.align		4
.L_1:
        /*000c*/ 	.byte	0x04, 0x11
        /*000e*/ 	.short	(.L_3 - .L_2)
	.align		4
.L_2:
        /*0010*/ 	.word	index@(_ZN7kernels4normEv)
        /*0014*/ 	.word	0x00000000


	//----- nvinfo : EIATTR_MIN_STACK_SIZE
	.align		4
.L_3:
        /*0018*/ 	.byte	0x04, 0x12
        /*001a*/ 	.short	(.L_5 - .L_4)
	.align		4
.L_4:
        /*001c*/ 	.word	index@(_ZN7kernels4normEv)
        /*0020*/ 	.word	0x00000000
.L_5:


//--------------------- .nv.compat                --------------------------
	.section	.nv.compat,"",@"SHT_CUDA_COMPAT_INFO"
	.align	4
        /*0000*/ 	.byte	0x02, 0x09, 0x00, 0x00, 0x02, 0x02, 0x01, 0x00, 0x02, 0x05, 0x05, 0x00, 0x03, 0x07, 0x01, 0x01
        /*0010*/ 	.byte	0x02, 0x03, 0x00, 0x00, 0x02, 0x06, 0x01, 0x00, 0x04, 0x0b, 0x08, 0x00, 0x09, 0x00, 0x00, 0x00
        /*0020*/ 	.byte	0x00, 0x00, 0x00, 0x00


//--------------------- .nv.info._ZN7kernels4normEv --------------------------
	.section	.nv.info._ZN7kernels4normEv,"",@"SHT_CUDA_INFO"
	.sectionflags	@""
	.align	4


	//----- nvinfo : EIATTR_CUDA_API_VERSION
	.align		4
        /*0000*/ 	.byte	0x04, 0x37
        /*0002*/ 	.short	(.L_7 - .L_6)
.L_6:
        /*0004*/ 	.word	0x00000082


	//----- nvinfo : EIATTR_SPARSE_MMA_MASK
	.align		4
.L_7:
        /*0008*/ 	.byte	0x03, 0x50
        /*000a*/ 	.short	0x0000


	//----- nvinfo : EIATTR_MAXREG_COUNT
	.align		4
        /*000c*/ 	.byte	0x03, 0x1b
        /*000e*/ 	.short	0x00ff


	//----- nvinfo : EIATTR_MERCURY_ISA_VERSION
	.align		4
        /*0010*/ 	.byte	0x03, 0x5f
        /*0012*/ 	.short	0x0101


	//----- nvinfo : EIATTR_VRC_CTA_INIT_COUNT
	.align		4
        /*0014*/ 	.byte	0x02, 0x4a
	.zero		1
	.zero		1


	//----- nvinfo : EIATTR_EXIT_INSTR_OFFSETS
	.align		4
        /*0018*/ 	.byte	0x04, 0x1c
        /*001a*/ 	.short	(.L_9 - .L_8)


	//   ....[0]....
.L_8:
        /*001c*/ 	.word	0x00000010


	//----- nvinfo : EIATTR_SW_WAR
	.align		4
.L_9:
        /*0020*/ 	.byte	0x04, 0x36
        /*0022*/ 	.short	(.L_11 - .L_10)
.L_10:
        /*0024*/ 	.word	0x00000008
.L_11:


//--------------------- .nv.callgraph             --------------------------
	.section	.nv.callgraph,"",@"SHT_CUDA_CALLGRAPH"
	.align	4
	.sectionentsize	8
	.align		4
        /*0000*/ 	.word	0x00000000
	.align		4
        /*0004*/ 	.word	0xffffffff
	.align		4
        /*0008*/ 	.word	0x00000000
	.align		4
        /*000c*/ 	.word	0xfffffffe
	.align		4
        /*0010*/ 	.word	0x00000000
	.align		4
        /*0014*/ 	.word	0xfffffffd
	.align		4
        /*0018*/ 	.word	0x00000000
	.align		4
        /*001c*/ 	.word	0xfffffffc


//--------------------- .text._ZN7kernels4normEv  --------------------------
	.section	.text._ZN7kernels4normEv,"ax",@progbits
	.align	128
        .global         _ZN7kernels4normEv
        .type           _ZN7kernels4normEv,@function
        .size           _ZN7kernels4normEv,(.L_x_1 - _ZN7kernels4normEv)
        .other          _ZN7kernels4normEv,@"STO_CUDA_ENTRY STV_DEFAULT"
_ZN7kernels4normEv:
.text._ZN7kernels4normEv:
[----:B------:R-:W-:Y:S01]  /*0000*/  LDC R1, c[0x0][0x37c] ;  /* 0x0000df00ff017b82 */ /* 0x000fe20000000800 */
[----:B------:R-:W-:Y:S05]  /*0010*/  EXIT ;  /* 0x000000000000794d */ /* 0x000fea0003800000 */
.L_x_0:
[----:B------:R-:W-:-:S00]  /*0020*/  BRA `(.L_x_0) ;  /* 0xfffffffc00fc7947 */ /* 0x000fc0000383ffff */
[----:B------:R-:W-:-:S00]  /*0030*/  NOP ;  /* 0x0000000000007918 */ /* 0x000fc00000000000 */
        /* <DEDUP_REMOVED lines=12> */
.L_x_1:


//--------------------- .nv.shared.reserved.0     --------------------------
	.section	.nv.shared.reserved.0,"aw",@nobits
	.weak		__nv_reservedSMEM_offset_0_alias
	.size		__nv_reservedSMEM_offset_0_alias, 0, 64
	.other		__nv_reservedSMEM_offset_0_alias,@"STO_CUDA_RESERVED_SHARED STV_DEFAULT"
__nv_reservedSMEM_offset_0_alias:
	.zero		0
	.zero		64


//--------------------- .nv.constant0._ZN7kernels4normEv --------------------------
	.section	.nv.constant0._ZN7kernels4normEv,"a",@progbits
	.sectionflags	@""
	.align	4
.nv.constant0._ZN7kernels4normEv:
	.zero		896


//--------------------- SYMBOLS --------------------------

	.type		.nv.reservedSmem.offset0,@object
	.size		.nv.reservedSmem.offset0,0x4
